	.headerflags	@"EF_CUDA_TEXMODE_UNIFIED EF_CUDA_64BIT_ADDRESS EF_CUDA_ACCELERATORS EF_CUDA_SM90 EF_CUDA_VIRTUAL_SM(EF_CUDA_SM90)"
	.elftype	@"ET_EXEC"


//--------------------- .nv.info                  --------------------------
	.section	.nv.info,"",@"SHT_CUDA_INFO"
	.align	4


	//----- nvinfo : EIATTR_REGCOUNT
	.align		4
        /*0000*/ 	.byte	0x04, 0x2f
        /*0002*/ 	.short	(.L_1 - .L_0)
	.align		4
.L_0:
        /*0004*/ 	.word	index@(triton_poi_fused_mul_sigmoid_42)
        /*0008*/ 	.word	0x0000000c


	//----- nvinfo : EIATTR_MIN_STACK_SIZE
	.align		4
.L_1:
        /*000c*/ 	.byte	0x04, 0x12
        /*000e*/ 	.short	(.L_3 - .L_2)
	.align		4
.L_2:
        /*0010*/ 	.word	index@(triton_poi_fused_mul_sigmoid_42)
        /*0014*/ 	.word	0x00000000


	//----- nvinfo : EIATTR_FRAME_SIZE
	.align		4
.L_3:
        /*0018*/ 	.byte	0x04, 0x11
        /*001a*/ 	.short	(.L_5 - .L_4)
	.align		4
.L_4:
        /*001c*/ 	.word	index@(triton_poi_fused_mul_sigmoid_42)
        /*0020*/ 	.word	0x00000000


	//----- nvinfo : EIATTR_MIN_STACK_SIZE
	.align		4
.L_5:
        /*0024*/ 	.byte	0x04, 0x12
        /*0026*/ 	.short	(.L_7 - .L_6)
	.align		4
.L_6:
        /*0028*/ 	.word	index@(triton_poi_fused_mul_sigmoid_42)
        /*002c*/ 	.word	0x00000000
.L_7:


//--------------------- .nv.info.triton_poi_fused_mul_sigmoid_42 --------------------------
	.section	.nv.info.triton_poi_fused_mul_sigmoid_42,"",@"SHT_CUDA_INFO"
	.sectionflags	@""
	.align	4


	//----- nvinfo : EIATTR_CUDA_API_VERSION
	.align		4
        /*0000*/ 	.byte	0x04, 0x37
        /*0002*/ 	.short	(.L_9 - .L_8)
.L_8:
        /*0004*/ 	.word	0x0000007c


	//----- nvinfo : EIATTR_KPARAM_INFO
	.align		4
.L_9:
        /*0008*/ 	.byte	0x04, 0x17
        /*000a*/ 	.short	(.L_11 - .L_10)
.L_10:
        /*000c*/ 	.word	0x00000000
        /*0010*/ 	.short	0x0002
        /*0012*/ 	.short	0x0010
        /*0014*/ 	.byte	0x00, 0xf0, 0x11, 0x00


	//----- nvinfo : EIATTR_KPARAM_INFO
	.align		4
.L_11:
        /*0018*/ 	.byte	0x04, 0x17
        /*001a*/ 	.short	(.L_13 - .L_12)
.L_12:
        /*001c*/ 	.word	0x00000000
        /*0020*/ 	.short	0x0001
        /*0022*/ 	.short	0x0008
        /*0024*/ 	.byte	0x00, 0xf4, 0x21, 0x00


	//----- nvinfo : EIATTR_KPARAM_INFO
	.align		4
.L_13:
        /*0028*/ 	.byte	0x04, 0x17
        /*002a*/ 	.short	(.L_15 - .L_14)
.L_14:
        /*002c*/ 	.word	0x00000000
        /*0030*/ 	.short	0x0000
        /*0032*/ 	.short	0x0000
        /*0034*/ 	.byte	0x00, 0xf4, 0x21, 0x00


	//----- nvinfo : EIATTR_SPARSE_MMA_MASK
	.align		4
.L_15:
        /*0038*/ 	.byte	0x03, 0x50
        /*003a*/ 	.short	0x0000


	//----- nvinfo : EIATTR_MAXREG_COUNT
	.align		4
        /*003c*/ 	.byte	0x03, 0x1b
        /*003e*/ 	.short	0x00ff


	//----- nvinfo : EIATTR_EXIT_INSTR_OFFSETS
	.align		4
        /*0040*/ 	.byte	0x04, 0x1c
        /*0042*/ 	.short	(.L_17 - .L_16)


	//   ....[0]....
.L_16:
        /*0044*/ 	.word	0x00000310


	//----- nvinfo : EIATTR_REQNTID
	.align		4
.L_17:
        /*0048*/ 	.byte	0x04, 0x10
        /*004a*/ 	.short	(.L_19 - .L_18)
.L_18:
        /*004c*/ 	.word	0x00000080
        /*0050*/ 	.word	0x00000001
        /*0054*/ 	.word	0x00000001


	//----- nvinfo : EIATTR_CBANK_PARAM_SIZE
	.align		4
.L_19:
        /*0058*/ 	.byte	0x03, 0x19
        /*005a*/ 	.short	0x0014


	//----- nvinfo : EIATTR_PARAM_CBANK
	.align		4
        /*005c*/ 	.byte	0x04, 0x0a
        /*005e*/ 	.short	(.L_21 - .L_20)
	.align		4
.L_20:
        /*0060*/ 	.word	index@(.nv.constant0.triton_poi_fused_mul_sigmoid_42)
        /*0064*/ 	.short	0x0210
        /*0066*/ 	.short	0x0014


	//----- nvinfo : EIATTR_SW_WAR
	.align		4
.L_21:
        /*0068*/ 	.byte	0x04, 0x36
        /*006a*/ 	.short	(.L_23 - .L_22)
.L_22:
        /*006c*/ 	.word	0x00000008
.L_23:


//--------------------- .nv.callgraph             --------------------------
	.section	.nv.callgraph,"",@"SHT_CUDA_CALLGRAPH"
	.align	4
	.sectionentsize	8
	.align		4
        /*0000*/ 	.word	0x00000000
	.align		4
        /*0004*/ 	.word	0xffffffff
	.align		4
        /*0008*/ 	.word	0x00000000
	.align		4
        /*000c*/ 	.word	0xfffffffe
	.align		4
        /*0010*/ 	.word	0x00000000
	.align		4
        /*0014*/ 	.word	0xfffffffd
	.align		4
        /*0018*/ 	.word	0x00000000
	.align		4
        /*001c*/ 	.word	0xfffffffc


//--------------------- .text.triton_poi_fused_mul_sigmoid_42 --------------------------
	.section	.text.triton_poi_fused_mul_sigmoid_42,"ax",@progbits
	.align	128
        .global         triton_poi_fused_mul_sigmoid_42
        .type           triton_poi_fused_mul_sigmoid_42,@function
        .size           triton_poi_fused_mul_sigmoid_42,(.L_x_1 - triton_poi_fused_mul_sigmoid_42)
        .other          triton_poi_fused_mul_sigmoid_42,@"STO_CUDA_ENTRY STV_DEFAULT"
triton_poi_fused_mul_sigmoid_42:
.text.triton_poi_fused_mul_sigmoid_42:
[----:B------:R-:W-:Y:S01]  /*0000*/  LDC R1, c[0x0][0x28] ;  /* 0x00000a00ff017b82 */ /* 0x000fe20000000800 */
[----:B------:R-:W1:Y:S01]  /*0010*/  S2R R0, SR_TID.X ;  /* 0x0000000000007919 */ /* 0x000e620000002100 */
[----:B------:R-:W-:Y:S01]  /*0020*/  ULDC.64 UR4, c[0x0][0x208] ;  /* 0x0000820000047ab9 */ /* 0x000fe20000000a00 */
[----:B------:R-:W2:Y:S01]  /*0030*/  S2R R3, SR_CTAID.X ;  /* 0x0000000000037919 */ /* 0x000ea20000002500 */
[----:B-1----:R-:W-:-:S04]  /*0040*/  SHF.L.U32 R0, R0, 0x1, RZ ;  /* 0x0000000100007819 */ /* 0x002fc800000006ff */
[----:B------:R-:W-:-:S04]  /*0050*/  LOP3.LUT R0, R0, 0xfe, RZ, 0xc0, !PT ;  /* 0x000000fe00007812 */ /* 0x000fc800078ec0ff */
[----:B--2---:R-:W-:Y:S02]  /*0060*/  LEA R0, R3, R0, 0x8 ;  /* 0x0000000003007211 */ /* 0x004fe400078e40ff */
[----:B------:R-:W1:Y:S02]  /*0070*/  LDC.64 R2, c[0x0][0x210] ;  /* 0x00008400ff027b82 */ /* 0x000e640000000a00 */
[----:B------:R-:W-:-:S04]  /*0080*/  SHF.R.S32.HI R5, RZ, 0x1f, R0 ;  /* 0x0000001fff057819 */ /* 0x000fc80000011400 */
[----:B------:R-:W-:-:S04]  /*0090*/  LEA.HI R5, R5, R0, RZ, 0x2 ;  /* 0x0000000005057211 */ /* 0x000fc800078f10ff */
[C---:B------:R-:W-:Y:S02]  /*00a0*/  SHF.L.U32 R4, R5.reuse, 0x1, RZ ;  /* 0x0000000105047819 */ /* 0x040fe400000006ff */
[----:B------:R-:W-:Y:S02]  /*00b0*/  LOP3.LUT R5, R5, 0xfffffffc, RZ, 0xc0, !PT ;  /* 0xfffffffc05057812 */ /* 0x000fe400078ec0ff */
[----:B------:R-:W-:-:S04]  /*00c0*/  LOP3.LUT R4, R4, 0xfffffff8, RZ, 0xc0, !PT ;  /* 0xfffffff804047812 */ /* 0x000fc800078ec0ff */
[----:B------:R-:W-:-:S04]  /*00d0*/  IADD3 R7, R4, R0, -R5 ;  /* 0x0000000004077210 */ /* 0x000fc80007ffe805 */
[----:B------:R-:W-:-:S05]  /*00e0*/  IADD3 R5, R7, 0x4, RZ ;  /* 0x0000000407057810 */ /* 0x000fca0007ffe0ff */
[----:B-1----:R-:W-:-:S06]  /*00f0*/  IMAD.WIDE R4, R5, 0x4, R2 ;  /* 0x0000000405047825 */ /* 0x002fcc00078e0202 */
[----:B------:R-:W2:Y:S01]  /*0100*/  LDG.E.64 R4, desc[UR4][R4.64] ;  /* 0x0000000404047981 */ /* 0x000ea2000c1e1b00 */
[----:B------:R-:W-:-:S06]  /*0110*/  IMAD.WIDE R2, R7, 0x4, R2 ;  /* 0x0000000407027825 */ /* 0x000fcc00078e0202 */
[----:B------:R-:W3:Y:S01]  /*0120*/  LDG.E.64 R2, desc[UR4][R2.64] ;  /* 0x0000000402027981 */ /* 0x000ee2000c1e1b00 */
[----:B--2---:R-:W-:-:S04]  /*0130*/  FADD R6, RZ, -R4 ;  /* 0x80000004ff067221 */ /* 0x004fc80000000000 */
[----:B------:R-:W-:Y:S01]  /*0140*/  FMUL R7, R6, 1.4426950216293334961 ;  /* 0x3fb8aa3b06077820 */ /* 0x000fe20000400000 */
[----:B------:R-:W-:-:S04]  /*0150*/  FADD R6, RZ, -R5 ;  /* 0x80000005ff067221 */ /* 0x000fc80000000000 */
[----:B------:R-:W-:Y:S01]  /*0160*/  FMUL R8, R6, 1.4426950216293334961 ;  /* 0x3fb8aa3b06087820 */ /* 0x000fe20000400000 */
[----:B------:R-:W-:-:S04]  /*0170*/  FSETP.GEU.AND P0, PT, R7, -126, PT ;  /* 0xc2fc00000700780b */ /* 0x000fc80003f0e000 */
[----:B------:R-:W-:-:S09]  /*0180*/  FSETP.GEU.AND P1, PT, R8, -126, PT ;  /* 0xc2fc00000800780b */ /* 0x000fd20003f2e000 */
[----:B------:R-:W-:-:S04]  /*0190*/  @!P0 FMUL R7, R7, 0.5 ;  /* 0x3f00000007078820 */ /* 0x000fc80000400000 */
[----:B------:R-:W-:Y:S01]  /*01a0*/  @!P1 FMUL R8, R8, 0.5 ;  /* 0x3f00000008089820 */ /* 0x000fe20000400000 */
[----:B------:R-:W1:Y:S08]  /*01b0*/  MUFU.EX2 R6, R7 ;  /* 0x0000000700067308 */ /* 0x000e700000000800 */
[----:B------:R2:W4:Y:S01]  /*01c0*/  MUFU.EX2 R4, R8 ;  /* 0x0000000800047308 */ /* 0x0005220000000800 */
[----:B-1----:R-:W-:Y:S01]  /*01d0*/  @!P0 FMUL R6, R6, R6 ;  /* 0x0000000606068220 */ /* 0x002fe20000400000 */
[----:B--2---:R-:W-:-:S03]  /*01e0*/  HFMA2.MMA R8, -RZ, RZ, 1.625, 0 ;  /* 0x3e800000ff087435 */ /* 0x004fc600000001ff */
[----:B------:R-:W-:Y:S01]  /*01f0*/  FADD R6, R6, 1 ;  /* 0x3f80000006067421 */ /* 0x000fe20000000000 */
[----:B----4-:R-:W-:-:S04]  /*0200*/  @!P1 FMUL R4, R4, R4 ;  /* 0x0000000404049220 */ /* 0x010fc80000400000 */
[----:B------:R-:W-:Y:S01]  /*0210*/  FSETP.GT.AND P0, PT, R6, 8.50705917302346158658e+37, PT ;  /* 0x7e8000000600780b */ /* 0x000fe20003f04000 */
[----:B------:R-:W-:-:S03]  /*0220*/  FADD R9, R4, 1 ;  /* 0x3f80000004097421 */ /* 0x000fc60000000000 */
[----:B------:R-:W-:Y:S01]  /*0230*/  FSEL R7, R8, 1, P0 ;  /* 0x3f80000008077808 */ /* 0x000fe20000000000 */
[----:B------:R-:W1:Y:S01]  /*0240*/  LDC.64 R4, c[0x0][0x218] ;  /* 0x00008600ff047b82 */ /* 0x000e620000000a00 */
[----:B------:R-:W-:-:S04]  /*0250*/  FSETP.GT.AND P1, PT, R9, 8.50705917302346158658e+37, PT ;  /* 0x7e8000000900780b */ /* 0x000fc80003f24000 */
[----:B------:R-:W-:-:S03]  /*0260*/  FSEL R8, R8, 1, P1 ;  /* 0x3f80000008087808 */ /* 0x000fc60000800000 */
[----:B------:R-:W-:-:S06]  /*0270*/  @P0 FMUL R6, R6, 0.25 ;  /* 0x3e80000006060820 */ /* 0x000fcc0000400000 */
[----:B------:R-:W2:Y:S01]  /*0280*/  MUFU.RCP R6, R6 ;  /* 0x0000000600067308 */ /* 0x000ea20000001000 */
[----:B------:R-:W-:-:S07]  /*0290*/  @P1 FMUL R9, R9, 0.25 ;  /* 0x3e80000009091820 */ /* 0x000fce0000400000 */
[----:B------:R-:W4:Y:S01]  /*02a0*/  MUFU.RCP R9, R9 ;  /* 0x0000000900097308 */ /* 0x000f220000001000 */
[----:B-1----:R-:W-:-:S04]  /*02b0*/  IMAD.WIDE R4, R0, 0x4, R4 ;  /* 0x0000000400047825 */ /* 0x002fc800078e0204 */
[----:B--2---:R-:W-:-:S04]  /*02c0*/  FMUL R7, R6, R7 ;  /* 0x0000000706077220 */ /* 0x004fc80000400000 */
[----:B---3--:R-:W-:Y:S01]  /*02d0*/  FMUL R2, R2, R7 ;  /* 0x0000000702027220 */ /* 0x008fe20000400000 */
[----:B----4-:R-:W-:-:S04]  /*02e0*/  FMUL R8, R9, R8 ;  /* 0x0000000809087220 */ /* 0x010fc80000400000 */
[----:B------:R-:W-:-:S05]  /*02f0*/  FMUL R3, R3, R8 ;  /* 0x0000000803037220 */ /* 0x000fca0000400000 */
[----:B------:R-:W-:Y:S01]  /*0300*/  STG.E.64 desc[UR4][R4.64], R2 ;  /* 0x0000000204007986 */ /* 0x000fe2000c101b04 */
[----:B------:R-:W-:Y:S05]  /*0310*/  EXIT ;  /* 0x000000000000794d */ /* 0x000fea0003800000 */
.L_x_0:
[----:B------:R-:W-:-:S00]  /*0320*/  BRA `(.L_x_0) ;  /* 0xfffffffc00fc7947 */ /* 0x000fc0000383ffff */
[----:B------:R-:W-:-:S00]  /*0330*/  NOP ;  /* 0x0000000000007918 */ /* 0x000fc00000000000 */
        /* <DEDUP_REMOVED lines=12> */
.L_x_1:


//--------------------- .nv.constant0.triton_poi_fused_mul_sigmoid_42 --------------------------
	.section	.nv.constant0.triton_poi_fused_mul_sigmoid_42,"a",@progbits
	.sectionflags	@""
	.align	4
.nv.constant0.triton_poi_fused_mul_sigmoid_42:
	.zero		548
